	.headerflags	@"EF_CUDA_TEXMODE_UNIFIED EF_CUDA_64BIT_ADDRESS EF_CUDA_ACCELERATORS EF_CUDA_SM90 EF_CUDA_VIRTUAL_SM(EF_CUDA_SM90)"
	.elftype	@"ET_EXEC"


//--------------------- .nv.info                  --------------------------
	.section	.nv.info,"",@"SHT_CUDA_INFO"
	.align	4


	//----- nvinfo : EIATTR_REGCOUNT
	.align		4
        /*0000*/ 	.byte	0x04, 0x2f
        /*0002*/ 	.short	(.L_3 - .L_2)
	.align		4
.L_2:
        /*0004*/ 	.word	index@(triton_poi_fused__native_batch_norm_legit_no_training_add_native_batch_norm_backward_relu_11)
        /*0008*/ 	.word	0x0000003a


	//----- nvinfo : EIATTR_MIN_STACK_SIZE
	.align		4
.L_3:
        /*000c*/ 	.byte	0x04, 0x12
        /*000e*/ 	.short	(.L_5 - .L_4)
	.align		4
.L_4:
        /*0010*/ 	.word	index@(triton_poi_fused__native_batch_norm_legit_no_training_add_native_batch_norm_backward_relu_11)
        /*0014*/ 	.word	0x00000000


	//----- nvinfo : EIATTR_FRAME_SIZE
	.align		4
.L_5:
        /*0018*/ 	.byte	0x04, 0x11
        /*001a*/ 	.short	(.L_7 - .L_6)
	.align		4
.L_6:
        /*001c*/ 	.word	index@(triton_poi_fused__native_batch_norm_legit_no_training_add_native_batch_norm_backward_relu_11)
        /*0020*/ 	.word	0x00000000


	//----- nvinfo : EIATTR_MIN_STACK_SIZE
	.align		4
.L_7:
        /*0024*/ 	.byte	0x04, 0x12
        /*0026*/ 	.short	(.L_9 - .L_8)
	.align		4
.L_8:
        /*0028*/ 	.word	index@(triton_poi_fused__native_batch_norm_legit_no_training_add_native_batch_norm_backward_relu_11)
        /*002c*/ 	.word	0x00000000
.L_9:


//--------------------- .nv.info.triton_poi_fused__native_batch_norm_legit_no_training_add_native_batch_norm_backward_relu_11 --------------------------
	.section	.nv.info.triton_poi_fused__native_batch_norm_legit_no_training_add_native_batch_norm_backward_relu_11,"",@"SHT_CUDA_INFO"
	.sectionflags	@""
	.align	4


	//----- nvinfo : EIATTR_CUDA_API_VERSION
	.align		4
        /*0000*/ 	.byte	0x04, 0x37
        /*0002*/ 	.short	(.L_11 - .L_10)
.L_10:
        /*0004*/ 	.word	0x0000007c


	//----- nvinfo : EIATTR_KPARAM_INFO
	.align		4
.L_11:
        /*0008*/ 	.byte	0x04, 0x17
        /*000a*/ 	.short	(.L_13 - .L_12)
.L_12:
        /*000c*/ 	.word	0x00000000
        /*0010*/ 	.short	0x000b
        /*0012*/ 	.short	0x0058
        /*0014*/ 	.byte	0x00, 0xf0, 0x11, 0x00


	//----- nvinfo : EIATTR_KPARAM_INFO
	.align		4
.L_13:
        /*0018*/ 	.byte	0x04, 0x17
        /*001a*/ 	.short	(.L_15 - .L_14)
.L_14:
        /*001c*/ 	.word	0x00000000
        /*0020*/ 	.short	0x000a
        /*0022*/ 	.short	0x0050
        /*0024*/ 	.byte	0x00, 0xf4, 0x21, 0x00


	//----- nvinfo : EIATTR_KPARAM_INFO
	.align		4
.L_15:
        /*0028*/ 	.byte	0x04, 0x17
        /*002a*/ 	.short	(.L_17 - .L_16)
.L_16:
        /*002c*/ 	.word	0x00000000
        /*0030*/ 	.short	0x0009
        /*0032*/ 	.short	0x0048
        /*0034*/ 	.byte	0x00, 0xf4, 0x21, 0x00


	//----- nvinfo : EIATTR_KPARAM_INFO
	.align		4
.L_17:
        /*0038*/ 	.byte	0x04, 0x17
        /*003a*/ 	.short	(.L_19 - .L_18)
.L_18:
        /*003c*/ 	.word	0x00000000
        /*0040*/ 	.short	0x0008
        /*0042*/ 	.short	0x0040
        /*0044*/ 	.byte	0x00, 0xf4, 0x21, 0x00


	//----- nvinfo : EIATTR_KPARAM_INFO
	.align		4
.L_19:
        /*0048*/ 	.byte	0x04, 0x17
        /*004a*/ 	.short	(.L_21 - .L_20)
.L_20:
        /*004c*/ 	.word	0x00000000
        /*0050*/ 	.short	0x0007
        /*0052*/ 	.short	0x0038
        /*0054*/ 	.byte	0x00, 0xf4, 0x21, 0x00


	//----- nvinfo : EIATTR_KPARAM_INFO
	.align		4
.L_21:
        /*0058*/ 	.byte	0x04, 0x17
        /*005a*/ 	.short	(.L_23 - .L_22)
.L_22:
        /*005c*/ 	.word	0x00000000
        /*0060*/ 	.short	0x0006
        /*0062*/ 	.short	0x0030
        /*0064*/ 	.byte	0x00, 0xf4, 0x21, 0x00


	//----- nvinfo : EIATTR_KPARAM_INFO
	.align		4
.L_23:
        /*0068*/ 	.byte	0x04, 0x17
        /*006a*/ 	.short	(.L_25 - .L_24)
.L_24:
        /*006c*/ 	.word	0x00000000
        /*0070*/ 	.short	0x0005
        /*0072*/ 	.short	0x0028
        /*0074*/ 	.byte	0x00, 0xf4, 0x21, 0x00


	//----- nvinfo : EIATTR_KPARAM_INFO
	.align		4
.L_25:
        /*0078*/ 	.byte	0x04, 0x17
        /*007a*/ 	.short	(.L_27 - .L_26)
.L_26:
        /*007c*/ 	.word	0x00000000
        /*0080*/ 	.short	0x0004
        /*0082*/ 	.short	0x0020
        /*0084*/ 	.byte	0x00, 0xf4, 0x21, 0x00


	//----- nvinfo : EIATTR_KPARAM_INFO
	.align		4
.L_27:
        /*0088*/ 	.byte	0x04, 0x17
        /*008a*/ 	.short	(.L_29 - .L_28)
.L_28:
        /*008c*/ 	.word	0x00000000
        /*0090*/ 	.short	0x0003
        /*0092*/ 	.short	0x0018
        /*0094*/ 	.byte	0x00, 0xf4, 0x21, 0x00


	//----- nvinfo : EIATTR_KPARAM_INFO
	.align		4
.L_29:
        /*0098*/ 	.byte	0x04, 0x17
        /*009a*/ 	.short	(.L_31 - .L_30)
.L_30:
        /*009c*/ 	.word	0x00000000
        /*00a0*/ 	.short	0x0002
        /*00a2*/ 	.short	0x0010
        /*00a4*/ 	.byte	0x00, 0xf4, 0x21, 0x00


	//----- nvinfo : EIATTR_KPARAM_INFO
	.align		4
.L_31:
        /*00a8*/ 	.byte	0x04, 0x17
        /*00aa*/ 	.short	(.L_33 - .L_32)
.L_32:
        /*00ac*/ 	.word	0x00000000
        /*00b0*/ 	.short	0x0001
        /*00b2*/ 	.short	0x0008
        /*00b4*/ 	.byte	0x00, 0xf4, 0x21, 0x00


	//----- nvinfo : EIATTR_KPARAM_INFO
	.align		4
.L_33:
        /*00b8*/ 	.byte	0x04, 0x17
        /*00ba*/ 	.short	(.L_35 - .L_34)
.L_34:
        /*00bc*/ 	.word	0x00000000
        /*00c0*/ 	.short	0x0000
        /*00c2*/ 	.short	0x0000
        /*00c4*/ 	.byte	0x00, 0xf4, 0x21, 0x00


	//----- nvinfo : EIATTR_SPARSE_MMA_MASK
	.align		4
.L_35:
        /*00c8*/ 	.byte	0x03, 0x50
        /*00ca*/ 	.short	0x0000


	//----- nvinfo : EIATTR_MAXREG_COUNT
	.align		4
        /*00cc*/ 	.byte	0x03, 0x1b
        /*00ce*/ 	.short	0x00ff


	//----- nvinfo : EIATTR_EXIT_INSTR_OFFSETS
	.align		4
        /*00d0*/ 	.byte	0x04, 0x1c
        /*00d2*/ 	.short	(.L_37 - .L_36)


	//   ....[0]....
.L_36:
        /*00d4*/ 	.word	0x00000d20


	//----- nvinfo : EIATTR_REQNTID
	.align		4
.L_37:
        /*00d8*/ 	.byte	0x04, 0x10
        /*00da*/ 	.short	(.L_39 - .L_38)
.L_38:
        /*00dc*/ 	.word	0x00000080
        /*00e0*/ 	.word	0x00000001
        /*00e4*/ 	.word	0x00000001


	//----- nvinfo : EIATTR_CBANK_PARAM_SIZE
	.align		4
.L_39:
        /*00e8*/ 	.byte	0x03, 0x19
        /*00ea*/ 	.short	0x005c


	//----- nvinfo : EIATTR_PARAM_CBANK
	.align		4
        /*00ec*/ 	.byte	0x04, 0x0a
        /*00ee*/ 	.short	(.L_41 - .L_40)
	.align		4
.L_40:
        /*00f0*/ 	.word	index@(.nv.constant0.triton_poi_fused__native_batch_norm_legit_no_training_add_native_batch_norm_backward_relu_11)
        /*00f4*/ 	.short	0x0210
        /*00f6*/ 	.short	0x005c


	//----- nvinfo : EIATTR_SW_WAR
	.align		4
.L_41:
        /*00f8*/ 	.byte	0x04, 0x36
        /*00fa*/ 	.short	(.L_43 - .L_42)
.L_42:
        /*00fc*/ 	.word	0x00000008
.L_43:


//--------------------- .nv.callgraph             --------------------------
	.section	.nv.callgraph,"",@"SHT_CUDA_CALLGRAPH"
	.align	4
	.sectionentsize	8
	.align		4
        /*0000*/ 	.word	0x00000000
	.align		4
        /*0004*/ 	.word	0xffffffff
	.align		4
        /*0008*/ 	.word	0x00000000
	.align		4
        /*000c*/ 	.word	0xfffffffe
	.align		4
        /*0010*/ 	.word	0x00000000
	.align		4
        /*0014*/ 	.word	0xfffffffd
	.align		4
        /*0018*/ 	.word	0x00000000
	.align		4
        /*001c*/ 	.word	0xfffffffc


//--------------------- .nv.constant4             --------------------------
	.section	.nv.constant4,"a",@progbits
	.align	8
	.align		8
.nv.constant4:
        /*0000*/ 	.dword	_$_str
	.align		8
        /*0008*/ 	.dword	_$_str_$_2


//--------------------- .text.triton_poi_fused__native_batch_norm_legit_no_training_add_native_batch_norm_backward_relu_11 --------------------------
	.section	.text.triton_poi_fused__native_batch_norm_legit_no_training_add_native_batch_norm_backward_relu_11,"ax",@progbits
	.align	128
        .global         triton_poi_fused__native_batch_norm_legit_no_training_add_native_batch_norm_backward_relu_11
        .type           triton_poi_fused__native_batch_norm_legit_no_training_add_native_batch_norm_backward_relu_11,@function
        .size           triton_poi_fused__native_batch_norm_legit_no_training_add_native_batch_norm_backward_relu_11,(.L_x_1 - triton_poi_fused__native_batch_norm_legit_no_training_add_native_batch_norm_backward_relu_11)
        .other          triton_poi_fused__native_batch_norm_legit_no_training_add_native_batch_norm_backward_relu_11,@"STO_CUDA_ENTRY STV_DEFAULT"
triton_poi_fused__native_batch_norm_legit_no_training_add_native_batch_norm_backward_relu_11:
.text.triton_poi_fused__native_batch_norm_legit_no_training_add_native_batch_norm_backward_relu_11:
[----:B------:R-:W-:Y:S01]  /*0000*/  LDC R1, c[0x0][0x28] ;  /* 0x00000a00ff017b82 */ /* 0x000fe20000000800 */
[----:B------:R-:W1:Y:S07]  /*0010*/  S2R R0, SR_TID.X ;  /* 0x0000000000007919 */ /* 0x000e6e0000002100 */
[----:B------:R-:W2:Y:S01]  /*0020*/  LDC.64 R50, c[0x0][0x230] ;  /* 0x00008c00ff327b82 */ /* 0x000ea20000000a00 */
[----:B------:R-:W-:Y:S01]  /*0030*/  ULDC.64 UR4, c[0x0][0x208] ;  /* 0x0000820000047ab9 */ /* 0x000fe20000000a00 */
[----:B------:R-:W3:Y:S06]  /*0040*/  S2R R3, SR_CTAID.X ;  /* 0x0000000000037919 */ /* 0x000eec0000002500 */
[----:B------:R-:W4:Y:S08]  /*0050*/  LDC.64 R42, c[0x0][0x210] ;  /* 0x00008400ff2a7b82 */ /* 0x000f300000000a00 */
[----:B------:R-:W5:Y:S08]  /*0060*/  LDC.64 R24, c[0x0][0x218] ;  /* 0x00008600ff187b82 */ /* 0x000f700000000a00 */
[----:B------:R-:W2:Y:S01]  /*0070*/  LDC.64 R54, c[0x0][0x220] ;  /* 0x00008800ff367b82 */ /* 0x000ea20000000a00 */
[----:B-1----:R-:W-:-:S07]  /*0080*/  SHF.L.U32 R0, R0, 0x2, RZ ;  /* 0x0000000200007819 */ /* 0x002fce00000006ff */
[----:B------:R-:W1:Y:S01]  /*0090*/  LDC.64 R52, c[0x0][0x228] ;  /* 0x00008a00ff347b82 */ /* 0x000e620000000a00 */
[----:B------:R-:W-:-:S04]  /*00a0*/  LOP3.LUT R0, R0, 0x1fc, RZ, 0xc0, !PT ;  /* 0x000001fc00007812 */ /* 0x000fc800078ec0ff */
[----:B---3--:R-:W-:-:S03]  /*00b0*/  LEA R2, R3, R0, 0xa ;  /* 0x0000000003027211 */ /* 0x008fc600078e50ff */
[----:B------:R-:W3:Y:S02]  /*00c0*/  LDC.64 R48, c[0x0][0x238] ;  /* 0x00008e00ff307b82 */ /* 0x000ee40000000a00 */
[----:B------:R-:W-:-:S04]  /*00d0*/  IMAD.HI R0, R2, 0x66666667, RZ ;  /* 0x6666666702007827 */ /* 0x000fc800078e02ff */
[C---:B----4-:R-:W-:Y:S01]  /*00e0*/  IMAD.WIDE R42, R2.reuse, 0x4, R42 ;  /* 0x00000004022a7825 */ /* 0x050fe200078e022a */
[----:B------:R-:W-:Y:S01]  /*00f0*/  SHF.R.U32.HI R3, RZ, 0x1f, R0 ;  /* 0x0000001fff037819 */ /* 0x000fe20000011600 */
[----:B------:R-:W4:Y:S02]  /*0100*/  LDC.64 R46, c[0x0][0x240] ;  /* 0x00009000ff2e7b82 */ /* 0x000f240000000a00 */
[----:B-----5:R-:W-:Y:S01]  /*0110*/  IMAD.WIDE R24, R2, 0x4, R24 ;  /* 0x0000000402187825 */ /* 0x020fe200078e0218 */
[----:B------:R-:W-:Y:S01]  /*0120*/  LEA.HI.SX32 R3, R0, R3, 0x1a ;  /* 0x0000000300037211 */ /* 0x000fe200078fd2ff */
[----:B------:R-:W5:Y:S04]  /*0130*/  LDG.E.128 R12, desc[UR4][R42.64] ;  /* 0x000000042a0c7981 */ /* 0x000f68000c1e1d00 */
[----:B------:R-:W-:Y:S01]  /*0140*/  IMAD R39, R3, -0xa0, R2 ;  /* 0xffffff6003277824 */ /* 0x000fe200078e0202 */
[----:B------:R-:W5:Y:S03]  /*0150*/  LDG.E.128 R20, desc[UR4][R24.64] ;  /* 0x0000000418147981 */ /* 0x000f66000c1e1d00 */
[----:B--2---:R-:W-:-:S06]  /*0160*/  IMAD.WIDE R4, R39, 0x4, R50 ;  /* 0x0000000427047825 */ /* 0x004fcc00078e0232 */
[----:B------:R-:W2:Y:S01]  /*0170*/  LDG.E.EL.128 R4, desc[UR4][R4.64] ;  /* 0x0000000404047981 */ /* 0x000ea2000c2e1d00 */
[----:B0-----:R-:W-:Y:S01]  /*0180*/  IMAD.WIDE R54, R2, 0x4, R54 ;  /* 0x0000000402367825 */ /* 0x001fe200078e0236 */
[----:B------:R-:W-:Y:S01]  /*0190*/  HFMA2.MMA R36, -RZ, RZ, 1.625, 0 ;  /* 0x3e800000ff247435 */ /* 0x000fe200000001ff */
[----:B------:R-:W-:Y:S01]  /*01a0*/  IADD3 R44, R2, 0x200, RZ ;  /* 0x00000200022c7810 */ /* 0x000fe20007ffe0ff */
[----:B------:R-:W2:Y:S01]  /*01b0*/  LDG.E.128 R24, desc[UR4][R24.64+0x800] ;  /* 0x0008000418187981 */ /* 0x000ea2000c1e1d00 */
[----:B-1----:R-:W-:-:S03]  /*01c0*/  IMAD.WIDE R16, R39, 0x4, R52 ;  /* 0x0000000427107825 */ /* 0x002fc600078e0234 */
[----:B------:R-:W2:Y:S01]  /*01d0*/  LDG.E.128 R8, desc[UR4][R54.64] ;  /* 0x0000000436087981 */ /* 0x000ea2000c1e1d00 */
[----:B---3--:R-:W-:-:S03]  /*01e0*/  IMAD.WIDE R28, R39, 0x4, R48 ;  /* 0x00000004271c7825 */ /* 0x008fc600078e0230 */
[----:B------:R-:W3:Y:S01]  /*01f0*/  LDG.E.EL.128 R16, desc[UR4][R16.64] ;  /* 0x0000000410107981 */ /* 0x000ee2000c2e1d00 */
[----:B----4-:R-:W-:-:S03]  /*0200*/  IMAD.WIDE R32, R39, 0x4, R46 ;  /* 0x0000000427207825 */ /* 0x010fc600078e022e */
[----:B------:R-:W4:Y:S04]  /*0210*/  LDG.E.EL.128 R28, desc[UR4][R28.64] ;  /* 0x000000041c1c7981 */ /* 0x000f28000c2e1d00 */
[----:B------:R-:W4:Y:S01]  /*0220*/  LDG.E.EL.128 R32, desc[UR4][R32.64] ;  /* 0x0000000420207981 */ /* 0x000f22000c2e1d00 */
[----:B-----5:R-:W-:Y:S01]  /*0230*/  FADD R3, R12, R20 ;  /* 0x000000140c037221 */ /* 0x020fe20000000000 */
[----:B------:R-:W-:Y:S01]  /*0240*/  FADD R0, R13, R21 ;  /* 0x000000150d007221 */ /* 0x000fe20000000000 */
[----:B--2---:R-:W-:-:S04]  /*0250*/  FADD R5, R5, 9.9999997473787516356e-06 ;  /* 0x3727c5ac05057421 */ /* 0x004fc80000000000 */
[----:B------:R-:W0:Y:S01]  /*0260*/  MUFU.SQRT R12, R5 ;  /* 0x00000005000c7308 */ /* 0x000e220000002000 */
[----:B------:R-:W-:Y:S01]  /*0270*/  FADD R6, R6, 9.9999997473787516356e-06 ;  /* 0x3727c5ac06067421 */ /* 0x000fe20000000000 */
[----:B------:R-:W-:-:S06]  /*0280*/  FADD R13, R4, 9.9999997473787516356e-06 ;  /* 0x3727c5ac040d7421 */ /* 0x000fcc0000000000 */
[----:B------:R-:W1:Y:S01]  /*0290*/  MUFU.SQRT R6, R6 ;  /* 0x0000000600067308 */ /* 0x000e620000002000 */
[----:B0-----:R-:W-:-:S07]  /*02a0*/  FSETP.GT.AND P1, PT, R12, 8.50705917302346158658e+37, PT ;  /* 0x7e8000000c00780b */ /* 0x001fce0003f24000 */
[----:B------:R-:W0:Y:S01]  /*02b0*/  MUFU.SQRT R4, R13 ;  /* 0x0000000d00047308 */ /* 0x000e220000002000 */
[----:B------:R-:W-:Y:S02]  /*02c0*/  FSETP.GEU.AND P4, PT, R12, 1.175494350822287508e-38, PT ;  /* 0x008000000c00780b */ /* 0x000fe40003f8e000 */
[C---:B-1----:R-:W-:Y:S02]  /*02d0*/  FSETP.GT.AND P2, PT, R6.reuse, 8.50705917302346158658e+37, PT ;  /* 0x7e8000000600780b */ /* 0x042fe40003f44000 */
[----:B------:R-:W-:Y:S01]  /*02e0*/  FSETP.GEU.AND P5, PT, R6, 1.175494350822287508e-38, PT ;  /* 0x008000000600780b */ /* 0x000fe20003fae000 */
[----:B------:R-:W-:Y:S01]  /*02f0*/  @P1 FMUL R12, R12, 0.25 ;  /* 0x3e8000000c0c1820 */ /* 0x000fe20000400000 */
[----:B0-----:R-:W-:-:S07]  /*0300*/  FSETP.GT.AND P0, PT, R4, 8.50705917302346158658e+37, PT ;  /* 0x7e8000000400780b */ /* 0x001fce0003f04000 */
[----:B------:R-:W-:Y:S01]  /*0310*/  @!P4 FMUL R12, R12, 16777216 ;  /* 0x4b8000000c0cc820 */ /* 0x000fe20000400000 */
[----:B------:R-:W-:Y:S01]  /*0320*/  FSETP.GEU.AND P3, PT, R4, 1.175494350822287508e-38, PT ;  /* 0x008000000400780b */ /* 0x000fe20003f6e000 */
[----:B------:R-:W-:-:S04]  /*0330*/  @P2 FMUL R6, R6, 0.25 ;  /* 0x3e80000006062820 */ /* 0x000fc80000400000 */
[----:B------:R-:W0:Y:S01]  /*0340*/  MUFU.RCP R12, R12 ;  /* 0x0000000c000c7308 */ /* 0x000e220000001000 */
[----:B------:R-:W-:Y:S01]  /*0350*/  FSEL R5, R36, 1, P1 ;  /* 0x3f80000024057808 */ /* 0x000fe20000800000 */
[----:B------:R-:W-:Y:S01]  /*0360*/  @!P5 FMUL R6, R6, 16777216 ;  /* 0x4b8000000606d820 */ /* 0x000fe20000400000 */
[----:B------:R-:W-:Y:S01]  /*0370*/  FADD R38, R15, R23 ;  /* 0x000000170f267221 */ /* 0x000fe20000000000 */
[----:B------:R-:W-:Y:S01]  /*0380*/  @P0 FMUL R4, R4, 0.25 ;  /* 0x3e80000004040820 */ /* 0x000fe20000400000 */
[----:B------:R-:W-:Y:S01]  /*0390*/  FADD R15, R8, R3 ;  /* 0x00000003080f7221 */ /* 0x000fe20000000000 */
[----:B------:R-:W-:Y:S01]  /*03a0*/  @!P4 FMUL R5, R5, 16777216 ;  /* 0x4b8000000505c820 */ /* 0x000fe20000400000 */
[----:B------:R-:W-:Y:S01]  /*03b0*/  FADD R8, R9, R0 ;  /* 0x0000000009087221 */ /* 0x000fe20000000000 */
[----:B------:R-:W-:Y:S01]  /*03c0*/  @!P3 FMUL R4, R4, 16777216 ;  /* 0x4b8000000404b820 */ /* 0x000fe20000400000 */
[----:B------:R-:W1:Y:S02]  /*03d0*/  MUFU.RCP R6, R6 ;  /* 0x0000000600067308 */ /* 0x000e640000001000 */
[----:B---3--:R-:W-:-:S06]  /*03e0*/  FADD R17, -R17, R8 ;  /* 0x0000000811117221 */ /* 0x008fcc0000000100 */
[----:B------:R0:W2:Y:S01]  /*03f0*/  MUFU.RCP R13, R4 ;  /* 0x00000004000d7308 */ /* 0x0000a20000001000 */
[----:B------:R-:W-:Y:S01]  /*0400*/  FADD R37, R14, R22 ;  /* 0x000000160e257221 */ /* 0x000fe20000000000 */
[----:B0-----:R-:W-:Y:S01]  /*0410*/  FMUL R4, R12, R5 ;  /* 0x000000050c047220 */ /* 0x001fe20000400000 */
[----:B------:R-:W-:Y:S01]  /*0420*/  FSEL R5, R36, 1, P2 ;  /* 0x3f80000024057808 */ /* 0x000fe20001000000 */
[----:B------:R-:W-:Y:S01]  /*0430*/  FADD R16, -R16, R15 ;  /* 0x0000000f10107221 */ /* 0x000fe20000000100 */
[----:B------:R-:W-:Y:S01]  /*0440*/  FSEL R14, R36, 1, P0 ;  /* 0x3f800000240e7808 */ /* 0x000fe20000000000 */
[----:B------:R-:W-:Y:S01]  /*0450*/  FMUL R4, R4, R17 ;  /* 0x0000001104047220 */ /* 0x000fe20000400000 */
[----:B------:R0:W3:Y:S01]  /*0460*/  LDG.E.128 R20, desc[UR4][R42.64+0x800] ;  /* 0x000800042a147981 */ /* 0x0000e2000c1e1d00 */
[----:B------:R-:W-:Y:S02]  /*0470*/  @!P5 FMUL R5, R5, 16777216 ;  /* 0x4b8000000505d820 */ /* 0x000fe40000400000 */
[----:B----4-:R-:W-:Y:S01]  /*0480*/  FFMA R41, R29, R4, R33 ;  /* 0x000000041d297223 */ /* 0x010fe20000000021 */
[----:B------:R-:W-:-:S04]  /*0490*/  IMAD.HI R4, R44, 0x66666667, RZ ;  /* 0x666666672c047827 */ /* 0x000fc800078e02ff */
[----:B-1----:R-:W-:Y:S01]  /*04a0*/  FMUL R5, R6, R5 ;  /* 0x0000000506057220 */ /* 0x002fe20000400000 */
[----:B------:R-:W-:Y:S01]  /*04b0*/  FADD R6, R7, 9.9999997473787516356e-06 ;  /* 0x3727c5ac07067421 */ /* 0x000fe20000000000 */
[----:B------:R-:W-:Y:S01]  /*04c0*/  @!P3 FMUL R14, R14, 16777216 ;  /* 0x4b8000000e0eb820 */ /* 0x000fe20000400000 */
[----:B------:R-:W-:Y:S01]  /*04d0*/  SHF.R.U32.HI R7, RZ, 0x1f, R4 ;  /* 0x0000001fff077819 */ /* 0x000fe20000011604 */
[----:B------:R-:W-:Y:S02]  /*04e0*/  FADD R9, R10, R37 ;  /* 0x000000250a097221 */ /* 0x000fe40000000000 */
[----:B--2---:R-:W-:Y:S01]  /*04f0*/  FMUL R13, R13, R14 ;  /* 0x0000000e0d0d7220 */ /* 0x004fe20000400000 */
[----:B------:R-:W-:Y:S01]  /*0500*/  LEA.HI.SX32 R7, R4, R7, 0x1a ;  /* 0x0000000704077211 */ /* 0x000fe200078fd2ff */
[----:B------:R-:W-:Y:S02]  /*0510*/  FADD R18, -R18, R9 ;  /* 0x0000000912127221 */ /* 0x000fe40000000100 */
[----:B------:R-:W-:-:S02]  /*0520*/  FMUL R13, R13, R16 ;  /* 0x000000100d0d7220 */ /* 0x000fc40000400000 */
[----:B------:R-:W-:Y:S01]  /*0530*/  IMAD R44, R7, -0xa0, R44 ;  /* 0xffffff60072c7824 */ /* 0x000fe200078e022c */
[----:B------:R1:W2:Y:S01]  /*0540*/  MUFU.SQRT R8, R6 ;  /* 0x0000000600087308 */ /* 0x0002a20000002000 */
[----:B------:R-:W-:Y:S01]  /*0550*/  FFMA R40, R28, R13, R32 ;  /* 0x0000000d1c287223 */ /* 0x000fe20000000020 */
[----:B------:R-:W-:Y:S01]  /*0560*/  FMUL R5, R5, R18 ;  /* 0x0000001205057220 */ /* 0x000fe20000400000 */
[----:B------:R-:W-:-:S04]  /*0570*/  IMAD.WIDE R12, R44, 0x4, R50 ;  /* 0x000000042c0c7825 */ /* 0x000fc800078e0232 */
[----:B0-----:R-:W-:Y:S02]  /*0580*/  FFMA R42, R30, R5, R34 ;  /* 0x000000051e2a7223 */ /* 0x001fe40000000022 */
[----:B-1----:R-:W4:Y:S04]  /*0590*/  LDG.E.128 R4, desc[UR4][R54.64+0x800] ;  /* 0x0008000436047981 */ /* 0x002f28000c1e1d00 */
[----:B------:R-:W5:Y:S01]  /*05a0*/  LDG.E.EL.128 R12, desc[UR4][R12.64] ;  /* 0x000000040c0c7981 */ /* 0x000f62000c2e1d00 */
[C---:B--2---:R-:W-:Y:S02]  /*05b0*/  FSETP.GT.AND P0, PT, R8.reuse, 8.50705917302346158658e+37, PT ;  /* 0x7e8000000800780b */ /* 0x044fe40003f04000 */
[----:B------:R-:W-:-:S11]  /*05c0*/  FSETP.GEU.AND P1, PT, R8, 1.175494350822287508e-38, PT ;  /* 0x008000000800780b */ /* 0x000fd60003f2e000 */
[----:B------:R-:W-:-:S04]  /*05d0*/  @P0 FMUL R8, R8, 0.25 ;  /* 0x3e80000008080820 */ /* 0x000fc80000400000 */
[----:B------:R-:W-:Y:S01]  /*05e0*/  @!P1 FMUL R8, R8, 16777216 ;  /* 0x4b80000008089820 */ /* 0x000fe20000400000 */
[----:B------:R-:W-:-:S05]  /*05f0*/  FSEL R9, R36, 1, P0 ;  /* 0x3f80000024097808 */ /* 0x000fca0000000000 */
[----:B------:R-:W0:Y:S01]  /*0600*/  MUFU.RCP R8, R8 ;  /* 0x0000000800087308 */ /* 0x000e220000001000 */
[----:B------:R-:W-:Y:S01]  /*0610*/  FADD R10, R11, R38 ;  /* 0x000000260b0a7221 */ /* 0x000fe20000000000 */
[----:B------:R-:W-:Y:S01]  /*0620*/  @!P1 FMUL R9, R9, 16777216 ;  /* 0x4b80000009099820 */ /* 0x000fe20000400000 */
[----:B------:R-:W-:-:S04]  /*0630*/  IMAD.WIDE R52, R44, 0x4, R52 ;  /* 0x000000042c347825 */ /* 0x000fc800078e0234 */
[----:B------:R-:W-:Y:S01]  /*0640*/  FADD R19, -R19, R10 ;  /* 0x0000000a13137221 */ /* 0x000fe20000000100 */
[----:B0-----:R-:W-:Y:S02]  /*0650*/  FMUL R28, R8, R9 ;  /* 0x00000009081c7220 */ /* 0x001fe40000400000 */
[----:B------:R-:W2:Y:S02]  /*0660*/  LDG.E.EL.128 R8, desc[UR4][R52.64] ;  /* 0x0000000434087981 */ /* 0x000ea4000c2e1d00 */
[----:B------:R-:W-:Y:S01]  /*0670*/  FMUL R28, R28, R19 ;  /* 0x000000131c1c7220 */ /* 0x000fe20000400000 */
[----:B------:R-:W-:-:S04]  /*0680*/  IMAD.WIDE R32, R44, 0x4, R48 ;  /* 0x000000042c207825 */ /* 0x000fc800078e0230 */
[----:B------:R-:W-:Y:S01]  /*0690*/  FFMA R43, R31, R28, R35 ;  /* 0x0000001c1f2b7223 */ /* 0x000fe20000000023 */
[----:B------:R-:W-:Y:S01]  /*06a0*/  IMAD.WIDE R28, R44, 0x4, R46 ;  /* 0x000000042c1c7825 */ /* 0x000fe200078e022e */
[----:B------:R-:W2:Y:S05]  /*06b0*/  LDG.E.EL.128 R32, desc[UR4][R32.64] ;  /* 0x0000000420207981 */ /* 0x000eaa000c2e1d00 */
[----:B------:R-:W2:Y:S01]  /*06c0*/  LDG.E.EL.128 R28, desc[UR4][R28.64] ;  /* 0x000000041c1c7981 */ /* 0x000ea2000c2e1d00 */
[----:B---3--:R-:W-:-:S04]  /*06d0*/  FADD R45, R20, R24 ;  /* 0x00000018142d7221 */ /* 0x008fc80000000000 */
[----:B----4-:R-:W-:Y:S01]  /*06e0*/  FADD R47, R4, R45 ;  /* 0x0000002d042f7221 */ /* 0x010fe20000000000 */
[----:B-----5:R-:W-:-:S04]  /*06f0*/  FADD R4, R12, 9.9999997473787516356e-06 ;  /* 0x3727c5ac0c047421 */ /* 0x020fc80000000000 */
[----:B------:R-:W0:Y:S02]  /*0700*/  MUFU.SQRT R24, R4 ;  /* 0x0000000400187308 */ /* 0x000e240000002000 */
[C---:B0-----:R-:W-:Y:S02]  /*0710*/  FSETP.GT.AND P0, PT, R24.reuse, 8.50705917302346158658e+37, PT ;  /* 0x7e8000001800780b */ /* 0x041fe40003f04000 */
[----:B------:R-:W-:-:S11]  /*0720*/  FSETP.GEU.AND P1, PT, R24, 1.175494350822287508e-38, PT ;  /* 0x008000001800780b */ /* 0x000fd60003f2e000 */
[----:B------:R-:W-:-:S04]  /*0730*/  @P0 FMUL R24, R24, 0.25 ;  /* 0x3e80000018180820 */ /* 0x000fc80000400000 */
[----:B------:R-:W-:-:S06]  /*0740*/  @!P1 FMUL R24, R24, 16777216 ;  /* 0x4b80000018189820 */ /* 0x000fcc0000400000 */
[----:B------:R-:W0:Y:S01]  /*0750*/  MUFU.RCP R24, R24 ;  /* 0x0000001800187308 */ /* 0x000e220000001000 */
[----:B--2---:R-:W-:Y:S01]  /*0760*/  FADD R8, -R8, R47 ;  /* 0x0000002f08087221 */ /* 0x004fe20000000100 */
[----:B------:R-:W-:-:S05]  /*0770*/  FSEL R47, R36, 1, P0 ;  /* 0x3f800000242f7808 */ /* 0x000fca0000000000 */
[----:B------:R-:W-:-:S04]  /*0780*/  @!P1 FMUL R47, R47, 16777216 ;  /* 0x4b8000002f2f9820 */ /* 0x000fc80000400000 */
[----:B0-----:R-:W-:-:S04]  /*0790*/  FMUL R47, R24, R47 ;  /* 0x0000002f182f7220 */ /* 0x001fc80000400000 */
[----:B------:R-:W-:-:S04]  /*07a0*/  FMUL R47, R47, R8 ;  /* 0x000000082f2f7220 */ /* 0x000fc80000400000 */
[----:B------:R-:W-:Y:S02]  /*07b0*/  FFMA R28, R32, R47, R28 ;  /* 0x0000002f201c7223 */ /* 0x000fe4000000001c */
[----:B------:R-:W0:Y:S01]  /*07c0*/  LDC.64 R46, c[0x0][0x248] ;  /* 0x00009200ff2e7b82 */ /* 0x000e220000000a00 */
[----:B------:R-:W-:Y:S01]  /*07d0*/  FADD R12, R21, R25 ;  /* 0x00000019150c7221 */ /* 0x000fe20000000000 */
[----:B------:R-:W-:-:S03]  /*07e0*/  FADD R32, R22, R26 ;  /* 0x0000001a16207221 */ /* 0x000fc60000000000 */
[----:B------:R-:W-:Y:S01]  /*07f0*/  FADD R26, R5, R12 ;  /* 0x0000000c051a7221 */ /* 0x000fe20000000000 */
[----:B------:R-:W-:-:S03]  /*0800*/  FADD R4, R23, R27 ;  /* 0x0000001b17047221 */ /* 0x000fc60000000000 */
[----:B------:R-:W-:Y:S01]  /*0810*/  FADD R9, -R9, R26 ;  /* 0x0000001a09097221 */ /* 0x000fe20000000100 */
[----:B0-----:R-:W-:-:S04]  /*0820*/  IMAD.WIDE R20, R39, 0x4, R46 ;  /* 0x0000000427147825 */ /* 0x001fc800078e022e */
[----:B------:R-:W-:Y:S02]  /*0830*/  IMAD.WIDE R24, R44, 0x4, R46 ;  /* 0x000000042c187825 */ /* 0x000fe400078e022e */
[----:B------:R-:W2:Y:S04]  /*0840*/  LDG.E.EL.128 R20, desc[UR4][R20.64] ;  /* 0x0000000414147981 */ /* 0x000ea8000c2e1d00 */
[----:B------:R-:W3:Y:S01]  /*0850*/  LDG.E.EL.128 R24, desc[UR4][R24.64] ;  /* 0x0000000418187981 */ /* 0x000ee2000c2e1d00 */
[----:B------:R-:W-:Y:S01]  /*0860*/  FADD R44, R13, 9.9999997473787516356e-06 ;  /* 0x3727c5ac0d2c7421 */ /* 0x000fe20000000000 */
[----:B------:R-:W-:Y:S01]  /*0870*/  FADD R14, R14, 9.9999997473787516356e-06 ;  /* 0x3727c5ac0e0e7421 */ /* 0x000fe20000000000 */
[----:B------:R-:W-:Y:S02]  /*0880*/  FADD R15, R15, 9.9999997473787516356e-06 ;  /* 0x3727c5ac0f0f7421 */ /* 0x000fe40000000000 */
[----:B------:R-:W0:Y:S08]  /*0890*/  MUFU.SQRT R39, R44 ;  /* 0x0000002c00277308 */ /* 0x000e300000002000 */
[----:B------:R-:W1:Y:S08]  /*08a0*/  MUFU.SQRT R13, R14 ;  /* 0x0000000e000d7308 */ /* 0x000e700000002000 */
[----:B------:R-:W4:Y:S01]  /*08b0*/  MUFU.SQRT R5, R15 ;  /* 0x0000000f00057308 */ /* 0x000f220000002000 */
[----:B0-----:R-:W-:-:S02]  /*08c0*/  FSETP.GT.AND P0, PT, R39, 8.50705917302346158658e+37, PT ;  /* 0x7e8000002700780b */ /* 0x001fc40003f04000 */
[----:B------:R-:W-:Y:S02]  /*08d0*/  FSETP.GEU.AND P3, PT, R39, 1.175494350822287508e-38, PT ;  /* 0x008000002700780b */ /* 0x000fe40003f6e000 */
[C---:B-1----:R-:W-:Y:S02]  /*08e0*/  FSETP.GT.AND P1, PT, R13.reuse, 8.50705917302346158658e+37, PT ;  /* 0x7e8000000d00780b */ /* 0x042fe40003f24000 */
[----:B------:R-:W-:Y:S02]  /*08f0*/  FSETP.GEU.AND P4, PT, R13, 1.175494350822287508e-38, PT ;  /* 0x008000000d00780b */ /* 0x000fe40003f8e000 */
[C---:B----4-:R-:W-:Y:S02]  /*0900*/  FSETP.GT.AND P2, PT, R5.reuse, 8.50705917302346158658e+37, PT ;  /* 0x7e8000000500780b */ /* 0x050fe40003f44000 */
[----:B------:R-:W-:-:S03]  /*0910*/  FSETP.GEU.AND P5, PT, R5, 1.175494350822287508e-38, PT ;  /* 0x008000000500780b */ /* 0x000fc60003fae000 */
[----:B------:R-:W-:-:S04]  /*0920*/  @P0 FMUL R39, R39, 0.25 ;  /* 0x3e80000027270820 */ /* 0x000fc80000400000 */
[----:B------:R-:W-:Y:S01]  /*0930*/  @P1 FMUL R13, R13, 0.25 ;  /* 0x3e8000000d0d1820 */ /* 0x000fe20000400000 */
[----:B------:R-:W-:-:S03]  /*0940*/  @!P3 FMUL R39, R39, 16777216 ;  /* 0x4b8000002727b820 */ /* 0x000fc60000400000 */
[----:B------:R-:W-:Y:S01]  /*0950*/  @!P4 FMUL R13, R13, 16777216 ;  /* 0x4b8000000d0dc820 */ /* 0x000fe20000400000 */
[----:B------:R-:W-:-:S04]  /*0960*/  @P2 FMUL R5, R5, 0.25 ;  /* 0x3e80000005052820 */ /* 0x000fc80000400000 */
[----:B------:R-:W-:Y:S01]  /*0970*/  @!P5 FMUL R5, R5, 16777216 ;  /* 0x4b8000000505d820 */ /* 0x000fe20000400000 */
[----:B------:R-:W-:Y:S01]  /*0980*/  FADD R47, R6, R32 ;  /* 0x00000020062f7221 */ /* 0x000fe20000000000 */
[----:B------:R-:W0:Y:S01]  /*0990*/  MUFU.RCP R39, R39 ;  /* 0x0000002700277308 */ /* 0x000e220000001000 */
[----:B------:R-:W-:Y:S01]  /*09a0*/  FADD R6, R7, R4 ;  /* 0x0000000407067221 */ /* 0x000fe20000000000 */
[----:B------:R-:W-:-:S03]  /*09b0*/  FSEL R44, R36, 1, P1 ;  /* 0x3f800000242c7808 */ /* 0x000fc60000800000 */
[----:B------:R-:W-:-:S03]  /*09c0*/  FADD R11, -R11, R6 ;  /* 0x000000060b0b7221 */ /* 0x000fc60000000100 */
[----:B------:R-:W1:Y:S01]  /*09d0*/  MUFU.RCP R13, R13 ;  /* 0x0000000d000d7308 */ /* 0x000e620000001000 */
[----:B------:R-:W-:-:S07]  /*09e0*/  FSEL R6, R36, 1, P0 ;  /* 0x3f80000024067808 */ /* 0x000fce0000000000 */
[----:B------:R-:W4:Y:S01]  /*09f0*/  MUFU.RCP R5, R5 ;  /* 0x0000000500057308 */ /* 0x000f220000001000 */
[----:B------:R-:W-:Y:S01]  /*0a00*/  FSEL R36, R36, 1, P2 ;  /* 0x3f80000024247808 */ /* 0x000fe20001000000 */
[----:B------:R-:W-:Y:S01]  /*0a10*/  @!P3 FMUL R6, R6, 16777216 ;  /* 0x4b8000000606b820 */ /* 0x000fe20000400000 */
[----:B------:R-:W-:-:S03]  /*0a20*/  @!P4 FMUL R44, R44, 16777216 ;  /* 0x4b8000002c2cc820 */ /* 0x000fc60000400000 */
[----:B------:R-:W-:Y:S01]  /*0a30*/  @!P5 FMUL R36, R36, 16777216 ;  /* 0x4b8000002424d820 */ /* 0x000fe20000400000 */
[----:B0-----:R-:W-:Y:S01]  /*0a40*/  FMUL R14, R39, R6 ;  /* 0x00000006270e7220 */ /* 0x001fe20000400000 */
[----:B------:R-:W-:Y:S01]  /*0a50*/  FADD R10, -R10, R47 ;  /* 0x0000002f0a0a7221 */ /* 0x000fe20000000100 */
[----:B-1----:R-:W-:Y:S01]  /*0a60*/  FMUL R13, R13, R44 ;  /* 0x0000002c0d0d7220 */ /* 0x002fe20000400000 */
[----:B------:R-:W0:Y:S01]  /*0a70*/  LDC.64 R6, c[0x0][0x250] ;  /* 0x00009400ff067b82 */ /* 0x000e220000000a00 */
[----:B------:R-:W-:Y:S01]  /*0a80*/  FMUL R14, R14, R9 ;  /* 0x000000090e0e7220 */ /* 0x000fe20000400000 */
[----:B----4-:R-:W-:Y:S01]  /*0a90*/  FMUL R36, R5, R36 ;  /* 0x0000002405247220 */ /* 0x010fe20000400000 */
[----:B------:R-:W-:-:S03]  /*0aa0*/  FMUL R13, R13, R10 ;  /* 0x0000000a0d0d7220 */ /* 0x000fc60000400000 */
[----:B------:R-:W-:Y:S01]  /*0ab0*/  FMUL R36, R36, R11 ;  /* 0x0000000b24247220 */ /* 0x000fe20000400000 */
[----:B------:R-:W-:Y:S01]  /*0ac0*/  FFMA R29, R33, R14, R29 ;  /* 0x0000000e211d7223 */ /* 0x000fe2000000001d */
[----:B------:R-:W-:Y:S01]  /*0ad0*/  FFMA R30, R34, R13, R30 ;  /* 0x0000000d221e7223 */ /* 0x000fe2000000001e */
[----:B------:R-:W1:Y:S01]  /*0ae0*/  LDC.64 R14, c[0x0][0x258] ;  /* 0x00009600ff0e7b82 */ /* 0x000e620000000a00 */
[----:B------:R-:W-:-:S07]  /*0af0*/  FFMA R31, R35, R36, R31 ;  /* 0x00000024231f7223 */ /* 0x000fce000000001f */
[----:B------:R-:W4:Y:S01]  /*0b00*/  LDC.64 R34, c[0x0][0x260] ;  /* 0x00009800ff227b82 */ /* 0x000f220000000a00 */
[C---:B------:R-:W-:Y:S02]  /*0b10*/  FSETP.GEU.AND P6, PT, R43.reuse, RZ, PT ;  /* 0x000000ff2b00720b */ /* 0x040fe40003fce000 */
[----:B------:R-:W-:Y:S02]  /*0b20*/  FSETP.GEU.AND P0, PT, R42, RZ, PT ;  /* 0x000000ff2a00720b */ /* 0x000fe40003f0e000 */
[----:B------:R-:W-:Y:S02]  /*0b30*/  SEL R43, R43, RZ, P6 ;  /* 0x000000ff2b2b7207 */ /* 0x000fe40003000000 */
[----:B------:R-:W-:Y:S02]  /*0b40*/  FSETP.GEU.AND P1, PT, R41, RZ, PT ;  /* 0x000000ff2900720b */ /* 0x000fe40003f2e000 */
[----:B------:R-:W-:Y:S02]  /*0b50*/  FSETP.GEU.AND P2, PT, R40, RZ, PT ;  /* 0x000000ff2800720b */ /* 0x000fe40003f4e000 */
[----:B------:R-:W-:-:S02]  /*0b60*/  FSETP.GEU.AND P3, PT, R30, RZ, PT ;  /* 0x000000ff1e00720b */ /* 0x000fc40003f6e000 */
[----:B------:R-:W-:Y:S02]  /*0b70*/  FSETP.GEU.AND P4, PT, R29, RZ, PT ;  /* 0x000000ff1d00720b */ /* 0x000fe40003f8e000 */
[----:B------:R-:W-:Y:S02]  /*0b80*/  FSETP.GEU.AND P5, PT, R28, RZ, PT ;  /* 0x000000ff1c00720b */ /* 0x000fe40003fae000 */
[----:B------:R-:W-:Y:S01]  /*0b90*/  FSETP.GEU.AND P6, PT, R31, RZ, PT ;  /* 0x000000ff1f00720b */ /* 0x000fe20003fce000 */
[----:B0-----:R-:W-:Y:S01]  /*0ba0*/  IMAD.WIDE R6, R2, 0x4, R6 ;  /* 0x0000000402067825 */ /* 0x001fe200078e0206 */
[----:B------:R-:W-:Y:S02]  /*0bb0*/  SEL R42, R42, RZ, P0 ;  /* 0x000000ff2a2a7207 */ /* 0x000fe40000000000 */
[----:B------:R-:W-:Y:S01]  /*0bc0*/  SEL R41, R41, RZ, P1 ;  /* 0x000000ff29297207 */ /* 0x000fe20000800000 */
[----:B-1----:R-:W-:Y:S01]  /*0bd0*/  IMAD.WIDE R14, R2, 0x4, R14 ;  /* 0x00000004020e7825 */ /* 0x002fe200078e020e */
[----:B------:R-:W-:-:S02]  /*0be0*/  SEL R40, R40, RZ, P2 ;  /* 0x000000ff28287207 */ /* 0x000fc40001000000 */
[----:B------:R-:W-:Y:S02]  /*0bf0*/  SEL R30, R30, RZ, P3 ;  /* 0x000000ff1e1e7207 */ /* 0x000fe40001800000 */
[----:B------:R-:W-:Y:S02]  /*0c00*/  SEL R29, R29, RZ, P4 ;  /* 0x000000ff1d1d7207 */ /* 0x000fe40002000000 */
[----:B------:R-:W-:Y:S02]  /*0c10*/  SEL R28, R28, RZ, P5 ;  /* 0x000000ff1c1c7207 */ /* 0x000fe40002800000 */
[----:B------:R-:W-:Y:S01]  /*0c20*/  SEL R31, R31, RZ, P6 ;  /* 0x000000ff1f1f7207 */ /* 0x000fe20003000000 */
[----:B----4-:R-:W-:Y:S01]  /*0c30*/  IMAD.WIDE R34, R2, 0x4, R34 ;  /* 0x0000000402227825 */ /* 0x010fe200078e0222 */
[----:B------:R-:W-:Y:S04]  /*0c40*/  STG.E.128 desc[UR4][R6.64], R40 ;  /* 0x0000002806007986 */ /* 0x000fe8000c101d04 */
[----:B------:R-:W-:Y:S04]  /*0c50*/  STG.E.128 desc[UR4][R6.64+0x800], R28 ;  /* 0x0008001c06007986 */ /* 0x000fe8000c101d04 */
[----:B------:R-:W-:Y:S04]  /*0c60*/  STG.E.128 desc[UR4][R14.64], R16 ;  /* 0x000000100e007986 */ /* 0x000fe8000c101d04 */
[----:B------:R-:W-:Y:S01]  /*0c70*/  STG.E.128 desc[UR4][R14.64+0x800], R8 ;  /* 0x000800080e007986 */ /* 0x000fe2000c101d04 */
[----:B--2---:R-:W-:Y:S01]  /*0c80*/  FADD R20, -R20, R3 ;  /* 0x0000000314147221 */ /* 0x004fe20000000100 */
[----:B------:R-:W-:Y:S01]  /*0c90*/  FADD R21, -R21, R0 ;  /* 0x0000000015157221 */ /* 0x000fe20000000100 */
[----:B------:R-:W-:Y:S01]  /*0ca0*/  FADD R22, -R22, R37 ;  /* 0x0000002516167221 */ /* 0x000fe20000000100 */
[----:B------:R-:W-:Y:S01]  /*0cb0*/  FADD R23, -R23, R38 ;  /* 0x0000002617177221 */ /* 0x000fe20000000100 */
[----:B---3--:R-:W-:Y:S01]  /*0cc0*/  FADD R24, -R24, R45 ;  /* 0x0000002d18187221 */ /* 0x008fe20000000100 */
[----:B------:R-:W-:Y:S01]  /*0cd0*/  FADD R25, -R25, R12 ;  /* 0x0000000c19197221 */ /* 0x000fe20000000100 */
[----:B------:R-:W-:Y:S01]  /*0ce0*/  FADD R26, -R26, R32 ;  /* 0x000000201a1a7221 */ /* 0x000fe20000000100 */
[----:B------:R-:W-:Y:S01]  /*0cf0*/  FADD R27, -R27, R4 ;  /* 0x000000041b1b7221 */ /* 0x000fe20000000100 */
[----:B------:R-:W-:Y:S04]  /*0d00*/  STG.E.128 desc[UR4][R34.64], R20 ;  /* 0x0000001422007986 */ /* 0x000fe8000c101d04 */
[----:B------:R-:W-:Y:S01]  /*0d10*/  STG.E.128 desc[UR4][R34.64+0x800], R24 ;  /* 0x0008001822007986 */ /* 0x000fe2000c101d04 */
[----:B------:R-:W-:Y:S05]  /*0d20*/  EXIT ;  /* 0x000000000000794d */ /* 0x000fea0003800000 */
.L_x_0:
[----:B------:R-:W-:-:S00]  /*0d30*/  BRA `(.L_x_0) ;  /* 0xfffffffc00fc7947 */ /* 0x000fc0000383ffff */
[----:B------:R-:W-:-:S00]  /*0d40*/  NOP ;  /* 0x0000000000007918 */ /* 0x000fc00000000000 */
        /* <DEDUP_REMOVED lines=11> */
.L_x_1:


//--------------------- .nv.global.init           --------------------------
	.section	.nv.global.init,"aw",@progbits
.nv.global.init:
	.type		_$_str,@object
	.size		_$_str,(_$_str_$_2 - _$_str)
_$_str:
        /*0000*/ 	.byte	0x5f, 0x5f, 0x43, 0x55, 0x44, 0x41, 0x5f, 0x46, 0x54, 0x5a, 0x00
	.type		_$_str_$_2,@object
	.size		_$_str_$_2,(.L_1 - _$_str_$_2)
_$_str_$_2:
        /*000b*/ 	.byte	0x5f, 0x5f, 0x43, 0x55, 0x44, 0x41, 0x5f, 0x50, 0x52, 0x45, 0x43, 0x5f, 0x53, 0x51, 0x52, 0x54
        /*001b*/ 	.byte	0x00
.L_1:


//--------------------- .nv.constant0.triton_poi_fused__native_batch_norm_legit_no_training_add_native_batch_norm_backward_relu_11 --------------------------
	.section	.nv.constant0.triton_poi_fused__native_batch_norm_legit_no_training_add_native_batch_norm_backward_relu_11,"a",@progbits
	.sectionflags	@""
	.align	4
.nv.constant0.triton_poi_fused__native_batch_norm_legit_no_training_add_native_batch_norm_backward_relu_11:
	.zero		620
